//
// Generated by NVIDIA NVVM Compiler
//
// Compiler Build ID: CL-36424714
// Cuda compilation tools, release 13.0, V13.0.88
// Based on NVVM 20.0.0
//

.version 9.0
.target sm_100
.address_size 64

	// .globl	_Z19kernel_global_floatPfS_iS_

.visible .entry _Z19kernel_global_floatPfS_iS_(
	.param .u64 .ptr .align 1 _Z19kernel_global_floatPfS_iS__param_0,
	.param .u64 .ptr .align 1 _Z19kernel_global_floatPfS_iS__param_1,
	.param .u32 _Z19kernel_global_floatPfS_iS__param_2,
	.param .u64 .ptr .align 1 _Z19kernel_global_floatPfS_iS__param_3
)
{
	.reg .pred 	%p<10>;
	.reg .b32 	%r<74>;
	.reg .b32 	%f<68>;
	.reg .b64 	%rd<61>;

	ld.param.u64 	%rd7, [_Z19kernel_global_floatPfS_iS__param_0];
	ld.param.u64 	%rd8, [_Z19kernel_global_floatPfS_iS__param_1];
	ld.param.u32 	%r40, [_Z19kernel_global_floatPfS_iS__param_2];
	ld.param.u64 	%rd6, [_Z19kernel_global_floatPfS_iS__param_3];
	cvta.to.global.u64 	%rd1, %rd8;
	cvta.to.global.u64 	%rd2, %rd7;
	mov.u32 	%r41, %ctaid.x;
	mov.u32 	%r42, %ctaid.y;
	mov.u32 	%r1, %tid.x;
	mov.u32 	%r43, %tid.y;
	shl.b32 	%r44, %r42, 5;
	add.s32 	%r45, %r44, %r43;
	mul.lo.s32 	%r2, %r40, %r45;
	shl.b32 	%r3, %r41, 5;
	add.s32 	%r4, %r3, %r1;
	setp.lt.s32 	%p1, %r40, 1;
	mov.f32 	%f67, 0f00000000;
	@%p1 bra 	$L__BB0_12;
	and.b32  	%r5, %r40, 7;
	setp.lt.u32 	%p2, %r40, 8;
	mov.f32 	%f67, 0f00000000;
	mov.b32 	%r72, 0;
	@%p2 bra 	$L__BB0_4;
	and.b32  	%r72, %r40, 2147483640;
	neg.s32 	%r70, %r72;
	add.s32 	%r47, %r1, %r40;
	add.s32 	%r69, %r47, %r3;
	shl.b32 	%r9, %r40, 3;
	shl.b32 	%r48, %r40, 1;
	add.s32 	%r68, %r4, %r48;
	mad.lo.s32 	%r67, %r40, 3, %r4;
	shl.b32 	%r49, %r40, 2;
	add.s32 	%r66, %r4, %r49;
	mad.lo.s32 	%r65, %r40, 5, %r4;
	mad.lo.s32 	%r64, %r40, 6, %r4;
	mad.lo.s32 	%r63, %r40, 7, %r4;
	mul.wide.u32 	%rd9, %r2, 4;
	add.s64 	%rd10, %rd9, %rd2;
	add.s64 	%rd60, %rd10, 16;
	mov.f32 	%f67, 0f00000000;
	mov.u32 	%r62, %r4;
$L__BB0_3:
	.pragma "nounroll";
	ld.global.f32 	%f17, [%rd60+-16];
	mul.wide.u32 	%rd11, %r62, 4;
	add.s64 	%rd12, %rd1, %rd11;
	ld.global.f32 	%f18, [%rd12];
	fma.rn.f32 	%f19, %f17, %f18, %f67;
	ld.global.f32 	%f20, [%rd60+-12];
	mul.wide.u32 	%rd13, %r69, 4;
	add.s64 	%rd14, %rd1, %rd13;
	ld.global.f32 	%f21, [%rd14];
	fma.rn.f32 	%f22, %f20, %f21, %f19;
	ld.global.f32 	%f23, [%rd60+-8];
	mul.wide.u32 	%rd15, %r68, 4;
	add.s64 	%rd16, %rd1, %rd15;
	ld.global.f32 	%f24, [%rd16];
	fma.rn.f32 	%f25, %f23, %f24, %f22;
	ld.global.f32 	%f26, [%rd60+-4];
	mul.wide.u32 	%rd17, %r67, 4;
	add.s64 	%rd18, %rd1, %rd17;
	ld.global.f32 	%f27, [%rd18];
	fma.rn.f32 	%f28, %f26, %f27, %f25;
	ld.global.f32 	%f29, [%rd60];
	mul.wide.u32 	%rd19, %r66, 4;
	add.s64 	%rd20, %rd1, %rd19;
	ld.global.f32 	%f30, [%rd20];
	fma.rn.f32 	%f31, %f29, %f30, %f28;
	ld.global.f32 	%f32, [%rd60+4];
	mul.wide.u32 	%rd21, %r65, 4;
	add.s64 	%rd22, %rd1, %rd21;
	ld.global.f32 	%f33, [%rd22];
	fma.rn.f32 	%f34, %f32, %f33, %f31;
	ld.global.f32 	%f35, [%rd60+8];
	mul.wide.u32 	%rd23, %r64, 4;
	add.s64 	%rd24, %rd1, %rd23;
	ld.global.f32 	%f36, [%rd24];
	fma.rn.f32 	%f37, %f35, %f36, %f34;
	ld.global.f32 	%f38, [%rd60+12];
	mul.wide.u32 	%rd25, %r63, 4;
	add.s64 	%rd26, %rd1, %rd25;
	ld.global.f32 	%f39, [%rd26];
	fma.rn.f32 	%f67, %f38, %f39, %f37;
	add.s32 	%r70, %r70, 8;
	add.s32 	%r69, %r69, %r9;
	add.s32 	%r68, %r68, %r9;
	add.s32 	%r67, %r67, %r9;
	add.s32 	%r66, %r66, %r9;
	add.s32 	%r65, %r65, %r9;
	add.s32 	%r64, %r64, %r9;
	add.s32 	%r63, %r63, %r9;
	add.s32 	%r62, %r62, %r9;
	add.s64 	%rd60, %rd60, 32;
	setp.ne.s32 	%p3, %r70, 0;
	@%p3 bra 	$L__BB0_3;
$L__BB0_4:
	setp.eq.s32 	%p4, %r5, 0;
	@%p4 bra 	$L__BB0_12;
	and.b32  	%r35, %r40, 3;
	setp.lt.u32 	%p5, %r5, 4;
	@%p5 bra 	$L__BB0_7;
	add.s32 	%r50, %r72, %r2;
	mul.wide.u32 	%rd27, %r50, 4;
	add.s64 	%rd28, %rd2, %rd27;
	ld.global.f32 	%f41, [%rd28];
	mad.lo.s32 	%r51, %r72, %r40, %r4;
	mul.wide.u32 	%rd29, %r51, 4;
	add.s64 	%rd30, %rd1, %rd29;
	ld.global.f32 	%f42, [%rd30];
	fma.rn.f32 	%f43, %f41, %f42, %f67;
	cvt.u64.u32 	%rd31, %r2;
	cvt.u64.u32 	%rd32, %r72;
	add.s64 	%rd33, %rd32, %rd31;
	shl.b64 	%rd34, %rd33, 2;
	add.s64 	%rd35, %rd2, %rd34;
	ld.global.f32 	%f44, [%rd35+4];
	add.s32 	%r52, %r51, %r40;
	mul.wide.u32 	%rd36, %r52, 4;
	add.s64 	%rd37, %rd1, %rd36;
	ld.global.f32 	%f45, [%rd37];
	fma.rn.f32 	%f46, %f44, %f45, %f43;
	ld.global.f32 	%f47, [%rd35+8];
	add.s32 	%r53, %r52, %r40;
	mul.wide.u32 	%rd38, %r53, 4;
	add.s64 	%rd39, %rd1, %rd38;
	ld.global.f32 	%f48, [%rd39];
	fma.rn.f32 	%f49, %f47, %f48, %f46;
	ld.global.f32 	%f50, [%rd35+12];
	add.s32 	%r54, %r53, %r40;
	mul.wide.u32 	%rd40, %r54, 4;
	add.s64 	%rd41, %rd1, %rd40;
	ld.global.f32 	%f51, [%rd41];
	fma.rn.f32 	%f67, %f50, %f51, %f49;
	add.s32 	%r72, %r72, 4;
$L__BB0_7:
	setp.eq.s32 	%p6, %r35, 0;
	@%p6 bra 	$L__BB0_12;
	setp.eq.s32 	%p7, %r35, 1;
	@%p7 bra 	$L__BB0_10;
	add.s32 	%r55, %r72, %r2;
	mul.wide.u32 	%rd42, %r55, 4;
	add.s64 	%rd43, %rd2, %rd42;
	ld.global.f32 	%f53, [%rd43];
	mad.lo.s32 	%r56, %r72, %r40, %r4;
	mul.wide.u32 	%rd44, %r56, 4;
	add.s64 	%rd45, %rd1, %rd44;
	ld.global.f32 	%f54, [%rd45];
	fma.rn.f32 	%f55, %f53, %f54, %f67;
	cvt.u64.u32 	%rd46, %r2;
	cvt.u64.u32 	%rd47, %r72;
	add.s64 	%rd48, %rd47, %rd46;
	shl.b64 	%rd49, %rd48, 2;
	add.s64 	%rd50, %rd2, %rd49;
	ld.global.f32 	%f56, [%rd50+4];
	add.s32 	%r57, %r56, %r40;
	mul.wide.u32 	%rd51, %r57, 4;
	add.s64 	%rd52, %rd1, %rd51;
	ld.global.f32 	%f57, [%rd52];
	fma.rn.f32 	%f67, %f56, %f57, %f55;
	add.s32 	%r72, %r72, 2;
$L__BB0_10:
	and.b32  	%r58, %r40, 1;
	setp.eq.b32 	%p8, %r58, 1;
	not.pred 	%p9, %p8;
	@%p9 bra 	$L__BB0_12;
	add.s32 	%r59, %r72, %r2;
	mul.wide.u32 	%rd53, %r59, 4;
	add.s64 	%rd54, %rd2, %rd53;
	ld.global.f32 	%f58, [%rd54];
	mad.lo.s32 	%r60, %r72, %r40, %r4;
	mul.wide.u32 	%rd55, %r60, 4;
	add.s64 	%rd56, %rd1, %rd55;
	ld.global.f32 	%f59, [%rd56];
	fma.rn.f32 	%f67, %f58, %f59, %f67;
$L__BB0_12:
	cvta.to.global.u64 	%rd57, %rd6;
	add.s32 	%r61, %r2, %r4;
	mul.wide.s32 	%rd58, %r61, 4;
	add.s64 	%rd59, %rd57, %rd58;
	st.global.f32 	[%rd59], %f67;
	ret;

}
	// .globl	_Z20kernel_global_doublePdS_iS_
.visible .entry _Z20kernel_global_doublePdS_iS_(
	.param .u64 .ptr .align 1 _Z20kernel_global_doublePdS_iS__param_0,
	.param .u64 .ptr .align 1 _Z20kernel_global_doublePdS_iS__param_1,
	.param .u32 _Z20kernel_global_doublePdS_iS__param_2,
	.param .u64 .ptr .align 1 _Z20kernel_global_doublePdS_iS__param_3
)
{
	.reg .pred 	%p<10>;
	.reg .b32 	%r<74>;
	.reg .b64 	%rd<61>;
	.reg .b64 	%fd<68>;

	ld.param.u64 	%rd7, [_Z20kernel_global_doublePdS_iS__param_0];
	ld.param.u64 	%rd8, [_Z20kernel_global_doublePdS_iS__param_1];
	ld.param.u32 	%r40, [_Z20kernel_global_doublePdS_iS__param_2];
	ld.param.u64 	%rd6, [_Z20kernel_global_doublePdS_iS__param_3];
	cvta.to.global.u64 	%rd1, %rd8;
	cvta.to.global.u64 	%rd2, %rd7;
	mov.u32 	%r41, %ctaid.x;
	mov.u32 	%r42, %ctaid.y;
	mov.u32 	%r1, %tid.x;
	mov.u32 	%r43, %tid.y;
	shl.b32 	%r44, %r42, 5;
	add.s32 	%r45, %r44, %r43;
	mul.lo.s32 	%r2, %r40, %r45;
	shl.b32 	%r3, %r41, 5;
	add.s32 	%r4, %r3, %r1;
	setp.lt.s32 	%p1, %r40, 1;
	mov.f64 	%fd67, 0d0000000000000000;
	@%p1 bra 	$L__BB1_12;
	and.b32  	%r5, %r40, 7;
	setp.lt.u32 	%p2, %r40, 8;
	mov.f64 	%fd67, 0d0000000000000000;
	mov.b32 	%r72, 0;
	@%p2 bra 	$L__BB1_4;
	and.b32  	%r72, %r40, 2147483640;
	neg.s32 	%r70, %r72;
	add.s32 	%r47, %r1, %r40;
	add.s32 	%r69, %r47, %r3;
	shl.b32 	%r9, %r40, 3;
	shl.b32 	%r48, %r40, 1;
	add.s32 	%r68, %r4, %r48;
	mad.lo.s32 	%r67, %r40, 3, %r4;
	shl.b32 	%r49, %r40, 2;
	add.s32 	%r66, %r4, %r49;
	mad.lo.s32 	%r65, %r40, 5, %r4;
	mad.lo.s32 	%r64, %r40, 6, %r4;
	mad.lo.s32 	%r63, %r40, 7, %r4;
	mul.wide.u32 	%rd9, %r2, 8;
	add.s64 	%rd10, %rd9, %rd2;
	add.s64 	%rd60, %rd10, 32;
	mov.f64 	%fd67, 0d0000000000000000;
	mov.u32 	%r62, %r4;
$L__BB1_3:
	.pragma "nounroll";
	ld.global.f64 	%fd17, [%rd60+-32];
	mul.wide.u32 	%rd11, %r62, 8;
	add.s64 	%rd12, %rd1, %rd11;
	ld.global.f64 	%fd18, [%rd12];
	fma.rn.f64 	%fd19, %fd17, %fd18, %fd67;
	ld.global.f64 	%fd20, [%rd60+-24];
	mul.wide.u32 	%rd13, %r69, 8;
	add.s64 	%rd14, %rd1, %rd13;
	ld.global.f64 	%fd21, [%rd14];
	fma.rn.f64 	%fd22, %fd20, %fd21, %fd19;
	ld.global.f64 	%fd23, [%rd60+-16];
	mul.wide.u32 	%rd15, %r68, 8;
	add.s64 	%rd16, %rd1, %rd15;
	ld.global.f64 	%fd24, [%rd16];
	fma.rn.f64 	%fd25, %fd23, %fd24, %fd22;
	ld.global.f64 	%fd26, [%rd60+-8];
	mul.wide.u32 	%rd17, %r67, 8;
	add.s64 	%rd18, %rd1, %rd17;
	ld.global.f64 	%fd27, [%rd18];
	fma.rn.f64 	%fd28, %fd26, %fd27, %fd25;
	ld.global.f64 	%fd29, [%rd60];
	mul.wide.u32 	%rd19, %r66, 8;
	add.s64 	%rd20, %rd1, %rd19;
	ld.global.f64 	%fd30, [%rd20];
	fma.rn.f64 	%fd31, %fd29, %fd30, %fd28;
	ld.global.f64 	%fd32, [%rd60+8];
	mul.wide.u32 	%rd21, %r65, 8;
	add.s64 	%rd22, %rd1, %rd21;
	ld.global.f64 	%fd33, [%rd22];
	fma.rn.f64 	%fd34, %fd32, %fd33, %fd31;
	ld.global.f64 	%fd35, [%rd60+16];
	mul.wide.u32 	%rd23, %r64, 8;
	add.s64 	%rd24, %rd1, %rd23;
	ld.global.f64 	%fd36, [%rd24];
	fma.rn.f64 	%fd37, %fd35, %fd36, %fd34;
	ld.global.f64 	%fd38, [%rd60+24];
	mul.wide.u32 	%rd25, %r63, 8;
	add.s64 	%rd26, %rd1, %rd25;
	ld.global.f64 	%fd39, [%rd26];
	fma.rn.f64 	%fd67, %fd38, %fd39, %fd37;
	add.s32 	%r70, %r70, 8;
	add.s32 	%r69, %r69, %r9;
	add.s32 	%r68, %r68, %r9;
	add.s32 	%r67, %r67, %r9;
	add.s32 	%r66, %r66, %r9;
	add.s32 	%r65, %r65, %r9;
	add.s32 	%r64, %r64, %r9;
	add.s32 	%r63, %r63, %r9;
	add.s32 	%r62, %r62, %r9;
	add.s64 	%rd60, %rd60, 64;
	setp.ne.s32 	%p3, %r70, 0;
	@%p3 bra 	$L__BB1_3;
$L__BB1_4:
	setp.eq.s32 	%p4, %r5, 0;
	@%p4 bra 	$L__BB1_12;
	and.b32  	%r35, %r40, 3;
	setp.lt.u32 	%p5, %r5, 4;
	@%p5 bra 	$L__BB1_7;
	add.s32 	%r50, %r72, %r2;
	mul.wide.u32 	%rd27, %r50, 8;
	add.s64 	%rd28, %rd2, %rd27;
	ld.global.f64 	%fd41, [%rd28];
	mad.lo.s32 	%r51, %r72, %r40, %r4;
	mul.wide.u32 	%rd29, %r51, 8;
	add.s64 	%rd30, %rd1, %rd29;
	ld.global.f64 	%fd42, [%rd30];
	fma.rn.f64 	%fd43, %fd41, %fd42, %fd67;
	cvt.u64.u32 	%rd31, %r2;
	cvt.u64.u32 	%rd32, %r72;
	add.s64 	%rd33, %rd32, %rd31;
	shl.b64 	%rd34, %rd33, 3;
	add.s64 	%rd35, %rd2, %rd34;
	ld.global.f64 	%fd44, [%rd35+8];
	add.s32 	%r52, %r51, %r40;
	mul.wide.u32 	%rd36, %r52, 8;
	add.s64 	%rd37, %rd1, %rd36;
	ld.global.f64 	%fd45, [%rd37];
	fma.rn.f64 	%fd46, %fd44, %fd45, %fd43;
	ld.global.f64 	%fd47, [%rd35+16];
	add.s32 	%r53, %r52, %r40;
	mul.wide.u32 	%rd38, %r53, 8;
	add.s64 	%rd39, %rd1, %rd38;
	ld.global.f64 	%fd48, [%rd39];
	fma.rn.f64 	%fd49, %fd47, %fd48, %fd46;
	ld.global.f64 	%fd50, [%rd35+24];
	add.s32 	%r54, %r53, %r40;
	mul.wide.u32 	%rd40, %r54, 8;
	add.s64 	%rd41, %rd1, %rd40;
	ld.global.f64 	%fd51, [%rd41];
	fma.rn.f64 	%fd67, %fd50, %fd51, %fd49;
	add.s32 	%r72, %r72, 4;
$L__BB1_7:
	setp.eq.s32 	%p6, %r35, 0;
	@%p6 bra 	$L__BB1_12;
	setp.eq.s32 	%p7, %r35, 1;
	@%p7 bra 	$L__BB1_10;
	add.s32 	%r55, %r72, %r2;
	mul.wide.u32 	%rd42, %r55, 8;
	add.s64 	%rd43, %rd2, %rd42;
	ld.global.f64 	%fd53, [%rd43];
	mad.lo.s32 	%r56, %r72, %r40, %r4;
	mul.wide.u32 	%rd44, %r56, 8;
	add.s64 	%rd45, %rd1, %rd44;
	ld.global.f64 	%fd54, [%rd45];
	fma.rn.f64 	%fd55, %fd53, %fd54, %fd67;
	cvt.u64.u32 	%rd46, %r2;
	cvt.u64.u32 	%rd47, %r72;
	add.s64 	%rd48, %rd47, %rd46;
	shl.b64 	%rd49, %rd48, 3;
	add.s64 	%rd50, %rd2, %rd49;
	ld.global.f64 	%fd56, [%rd50+8];
	add.s32 	%r57, %r56, %r40;
	mul.wide.u32 	%rd51, %r57, 8;
	add.s64 	%rd52, %rd1, %rd51;
	ld.global.f64 	%fd57, [%rd52];
	fma.rn.f64 	%fd67, %fd56, %fd57, %fd55;
	add.s32 	%r72, %r72, 2;
$L__BB1_10:
	and.b32  	%r58, %r40, 1;
	setp.eq.b32 	%p8, %r58, 1;
	not.pred 	%p9, %p8;
	@%p9 bra 	$L__BB1_12;
	add.s32 	%r59, %r72, %r2;
	mul.wide.u32 	%rd53, %r59, 8;
	add.s64 	%rd54, %rd2, %rd53;
	ld.global.f64 	%fd58, [%rd54];
	mad.lo.s32 	%r60, %r72, %r40, %r4;
	mul.wide.u32 	%rd55, %r60, 8;
	add.s64 	%rd56, %rd1, %rd55;
	ld.global.f64 	%fd59, [%rd56];
	fma.rn.f64 	%fd67, %fd58, %fd59, %fd67;
$L__BB1_12:
	cvta.to.global.u64 	%rd57, %rd6;
	add.s32 	%r61, %r2, %r4;
	mul.wide.s32 	%rd58, %r61, 8;
	add.s64 	%rd59, %rd57, %rd58;
	st.global.f64 	[%rd59], %fd67;
	ret;

}


// ===== COMPILED SASS (sm_100) =====

	.target	sm_100

	.elftype	@"ET_EXEC"


//--------------------- .note.nv.tkinfo           --------------------------
	.section	.note.nv.tkinfo,"",@"SHT_NOTE"
	.sectionflags	@"SHF_NOTE_NV_TKINFO"
	.tkinfo
        /*0018*/ 	.word	0x00000002
        /*0030*/ 	.string	""
        /*0030*/ 	.string	"ptxas"
        /*0030*/ 	.string	"Cuda compilation tools, release 13.0, V13.0.88"
        /*0030*/ 	.string	"Build cuda_13.0.r13.0/compiler.36424714_0"
        /*0030*/ 	.string	"-arch sm_100 -m 64 "



//--------------------- .note.nv.cuinfo           --------------------------
	.section	.note.nv.cuinfo,"",@"SHT_NOTE"
	.sectionflags	@"SHF_NOTE_NV_CUINFO"
        /*0018*/ 	.short	0x0002
        /*001a*/ 	.short	0x0064
        /*001c*/ 	.short	0x0082
	.zero		2


//--------------------- .nv.info                  --------------------------
	.section	.nv.info,"",@"SHT_CUDA_INFO"
	.align	4


	//----- nvinfo : EIATTR_REGCOUNT
	.align		4
        /*0000*/ 	.byte	0x04, 0x2f
        /*0002*/ 	.short	(.L_1 - .L_0)
	.align		4
.L_0:
        /*0004*/ 	.word	index@(_Z19kernel_global_floatPfS_iS_)
        /*0008*/ 	.word	0x00000020


	//----- nvinfo : EIATTR_FRAME_SIZE
	.align		4
.L_1:
        /*000c*/ 	.byte	0x04, 0x11
        /*000e*/ 	.short	(.L_3 - .L_2)
	.align		4
.L_2:
        /*0010*/ 	.word	index@(_Z19kernel_global_floatPfS_iS_)
        /*0014*/ 	.word	0x00000000


	//----- nvinfo : EIATTR_REGCOUNT
	.align		4
.L_3:
        /*0018*/ 	.byte	0x04, 0x2f
        /*001a*/ 	.short	(.L_5 - .L_4)
	.align		4
.L_4:
        /*001c*/ 	.word	index@(_Z20kernel_global_doublePdS_iS_)
        /*0020*/ 	.word	0x00000020


	//----- nvinfo : EIATTR_FRAME_SIZE
	.align		4
.L_5:
        /*0024*/ 	.byte	0x04, 0x11
        /*0026*/ 	.short	(.L_7 - .L_6)
	.align		4
.L_6:
        /*0028*/ 	.word	index@(_Z20kernel_global_doublePdS_iS_)
        /*002c*/ 	.word	0x00000000


	//----- nvinfo : EIATTR_MIN_STACK_SIZE
	.align		4
.L_7:
        /*0030*/ 	.byte	0x04, 0x12
        /*0032*/ 	.short	(.L_9 - .L_8)
	.align		4
.L_8:
        /*0034*/ 	.word	index@(_Z20kernel_global_doublePdS_iS_)
        /*0038*/ 	.word	0x00000000


	//----- nvinfo : EIATTR_MIN_STACK_SIZE
	.align		4
.L_9:
        /*003c*/ 	.byte	0x04, 0x12
        /*003e*/ 	.short	(.L_11 - .L_10)
	.align		4
.L_10:
        /*0040*/ 	.word	index@(_Z19kernel_global_floatPfS_iS_)
        /*0044*/ 	.word	0x00000000
.L_11:


//--------------------- .nv.compat                --------------------------
	.section	.nv.compat,"",@"SHT_CUDA_COMPAT_INFO"
	.align	4
        /*0000*/ 	.byte	0x02, 0x09, 0x00, 0x00, 0x02, 0x02, 0x01, 0x00, 0x02, 0x05, 0x05, 0x00, 0x03, 0x07, 0x01, 0x01
        /*0010*/ 	.byte	0x02, 0x03, 0x00, 0x00, 0x02, 0x06, 0x01, 0x00, 0x04, 0x0b, 0x08, 0x00, 0x01, 0x00, 0x00, 0x00
        /*0020*/ 	.byte	0x00, 0x00, 0x00, 0x00


//--------------------- .nv.info._Z20kernel_global_doublePdS_iS_ --------------------------
	.section	.nv.info._Z20kernel_global_doublePdS_iS_,"",@"SHT_CUDA_INFO"
	.sectionflags	@""
	.align	4


	//----- nvinfo : EIATTR_CUDA_API_VERSION
	.align		4
        /*0000*/ 	.byte	0x04, 0x37
        /*0002*/ 	.short	(.L_13 - .L_12)
.L_12:
        /*0004*/ 	.word	0x00000082


	//----- nvinfo : EIATTR_KPARAM_INFO
	.align		4
.L_13:
        /*0008*/ 	.byte	0x04, 0x17
        /*000a*/ 	.short	(.L_15 - .L_14)
.L_14:
        /*000c*/ 	.word	0x00000000
        /*0010*/ 	.short	0x0003
        /*0012*/ 	.short	0x0018
        /*0014*/ 	.byte	0x00, 0xf5, 0x21, 0x00


	//----- nvinfo : EIATTR_KPARAM_INFO
	.align		4
.L_15:
        /*0018*/ 	.byte	0x04, 0x17
        /*001a*/ 	.short	(.L_17 - .L_16)
.L_16:
        /*001c*/ 	.word	0x00000000
        /*0020*/ 	.short	0x0002
        /*0022*/ 	.short	0x0010
        /*0024*/ 	.byte	0x00, 0xf0, 0x11, 0x00


	//----- nvinfo : EIATTR_KPARAM_INFO
	.align		4
.L_17:
        /*0028*/ 	.byte	0x04, 0x17
        /*002a*/ 	.short	(.L_19 - .L_18)
.L_18:
        /*002c*/ 	.word	0x00000000
        /*0030*/ 	.short	0x0001
        /*0032*/ 	.short	0x0008
        /*0034*/ 	.byte	0x00, 0xf5, 0x21, 0x00


	//----- nvinfo : EIATTR_KPARAM_INFO
	.align		4
.L_19:
        /*0038*/ 	.byte	0x04, 0x17
        /*003a*/ 	.short	(.L_21 - .L_20)
.L_20:
        /*003c*/ 	.word	0x00000000
        /*0040*/ 	.short	0x0000
        /*0042*/ 	.short	0x0000
        /*0044*/ 	.byte	0x00, 0xf5, 0x21, 0x00


	//----- nvinfo : EIATTR_SPARSE_MMA_MASK
	.align		4
.L_21:
        /*0048*/ 	.byte	0x03, 0x50
        /*004a*/ 	.short	0x0000


	//----- nvinfo : EIATTR_MAXREG_COUNT
	.align		4
        /*004c*/ 	.byte	0x03, 0x1b
        /*004e*/ 	.short	0x00ff


	//----- nvinfo : EIATTR_MERCURY_ISA_VERSION
	.align		4
        /*0050*/ 	.byte	0x03, 0x5f
        /*0052*/ 	.short	0x0101


	//----- nvinfo : EIATTR_VRC_CTA_INIT_COUNT
	.align		4
        /*0054*/ 	.byte	0x02, 0x4a
	.zero		1
	.zero		1


	//----- nvinfo : EIATTR_EXIT_INSTR_OFFSETS
	.align		4
        /*0058*/ 	.byte	0x04, 0x1c
        /*005a*/ 	.short	(.L_23 - .L_22)


	//   ....[0]....
.L_22:
        /*005c*/ 	.word	0x000009b0


	//----- nvinfo : EIATTR_CBANK_PARAM_SIZE
	.align		4
.L_23:
        /*0060*/ 	.byte	0x03, 0x19
        /*0062*/ 	.short	0x0020


	//----- nvinfo : EIATTR_PARAM_CBANK
	.align		4
        /*0064*/ 	.byte	0x04, 0x0a
        /*0066*/ 	.short	(.L_25 - .L_24)
	.align		4
.L_24:
        /*0068*/ 	.word	index@(.nv.constant0._Z20kernel_global_doublePdS_iS_)
        /*006c*/ 	.short	0x0380
        /*006e*/ 	.short	0x0020


	//----- nvinfo : EIATTR_SW_WAR
	.align		4
.L_25:
        /*0070*/ 	.byte	0x04, 0x36
        /*0072*/ 	.short	(.L_27 - .L_26)
.L_26:
        /*0074*/ 	.word	0x00000008
.L_27:


//--------------------- .nv.info._Z19kernel_global_floatPfS_iS_ --------------------------
	.section	.nv.info._Z19kernel_global_floatPfS_iS_,"",@"SHT_CUDA_INFO"
	.sectionflags	@""
	.align	4


	//----- nvinfo : EIATTR_CUDA_API_VERSION
	.align		4
        /*0000*/ 	.byte	0x04, 0x37
        /*0002*/ 	.short	(.L_29 - .L_28)
.L_28:
        /*0004*/ 	.word	0x00000082


	//----- nvinfo : EIATTR_KPARAM_INFO
	.align		4
.L_29:
        /*0008*/ 	.byte	0x04, 0x17
        /*000a*/ 	.short	(.L_31 - .L_30)
.L_30:
        /*000c*/ 	.word	0x00000000
        /*0010*/ 	.short	0x0003
        /*0012*/ 	.short	0x0018
        /*0014*/ 	.byte	0x00, 0xf5, 0x21, 0x00


	//----- nvinfo : EIATTR_KPARAM_INFO
	.align		4
.L_31:
        /*0018*/ 	.byte	0x04, 0x17
        /*001a*/ 	.short	(.L_33 - .L_32)
.L_32:
        /*001c*/ 	.word	0x00000000
        /*0020*/ 	.short	0x0002
        /*0022*/ 	.short	0x0010
        /*0024*/ 	.byte	0x00, 0xf0, 0x11, 0x00


	//----- nvinfo : EIATTR_KPARAM_INFO
	.align		4
.L_33:
        /*0028*/ 	.byte	0x04, 0x17
        /*002a*/ 	.short	(.L_35 - .L_34)
.L_34:
        /*002c*/ 	.word	0x00000000
        /*0030*/ 	.short	0x0001
        /*0032*/ 	.short	0x0008
        /*0034*/ 	.byte	0x00, 0xf5, 0x21, 0x00


	//----- nvinfo : EIATTR_KPARAM_INFO
	.align		4
.L_35:
        /*0038*/ 	.byte	0x04, 0x17
        /*003a*/ 	.short	(.L_37 - .L_36)
.L_36:
        /*003c*/ 	.word	0x00000000
        /*0040*/ 	.short	0x0000
        /*0042*/ 	.short	0x0000
        /*0044*/ 	.byte	0x00, 0xf5, 0x21, 0x00


	//----- nvinfo : EIATTR_SPARSE_MMA_MASK
	.align		4
.L_37:
        /*0048*/ 	.byte	0x03, 0x50
        /*004a*/ 	.short	0x0000


	//----- nvinfo : EIATTR_MAXREG_COUNT
	.align		4
        /*004c*/ 	.byte	0x03, 0x1b
        /*004e*/ 	.short	0x00ff


	//----- nvinfo : EIATTR_MERCURY_ISA_VERSION
	.align		4
        /*0050*/ 	.byte	0x03, 0x5f
        /*0052*/ 	.short	0x0101


	//----- nvinfo : EIATTR_VRC_CTA_INIT_COUNT
	.align		4
        /*0054*/ 	.byte	0x02, 0x4a
	.zero		1
	.zero		1


	//----- nvinfo : EIATTR_EXIT_INSTR_OFFSETS
	.align		4
        /*0058*/ 	.byte	0x04, 0x1c
        /*005a*/ 	.short	(.L_39 - .L_38)


	//   ....[0]....
.L_38:
        /*005c*/ 	.word	0x000009b0


	//----- nvinfo : EIATTR_CBANK_PARAM_SIZE
	.align		4
.L_39:
        /*0060*/ 	.byte	0x03, 0x19
        /*0062*/ 	.short	0x0020


	//----- nvinfo : EIATTR_PARAM_CBANK
	.align		4
        /*0064*/ 	.byte	0x04, 0x0a
        /*0066*/ 	.short	(.L_41 - .L_40)
	.align		4
.L_40:
        /*0068*/ 	.word	index@(.nv.constant0._Z19kernel_global_floatPfS_iS_)
        /*006c*/ 	.short	0x0380
        /*006e*/ 	.short	0x0020


	//----- nvinfo : EIATTR_SW_WAR
	.align		4
.L_41:
        /*0070*/ 	.byte	0x04, 0x36
        /*0072*/ 	.short	(.L_43 - .L_42)
.L_42:
        /*0074*/ 	.word	0x00000008
.L_43:


//--------------------- .nv.callgraph             --------------------------
	.section	.nv.callgraph,"",@"SHT_CUDA_CALLGRAPH"
	.align	4
	.sectionentsize	8
	.align		4
        /*0000*/ 	.word	0x00000000
	.align		4
        /*0004*/ 	.word	0xffffffff
	.align		4
        /*0008*/ 	.word	0x00000000
	.align		4
        /*000c*/ 	.word	0xfffffffe
	.align		4
        /*0010*/ 	.word	0x00000000
	.align		4
        /*0014*/ 	.word	0xfffffffd
	.align		4
        /*0018*/ 	.word	0x00000000
	.align		4
        /*001c*/ 	.word	0xfffffffc


//--------------------- .text._Z20kernel_global_doublePdS_iS_ --------------------------
	.section	.text._Z20kernel_global_doublePdS_iS_,"ax",@progbits
	.align	128
        .global         _Z20kernel_global_doublePdS_iS_
        .type           _Z20kernel_global_doublePdS_iS_,@function
        .size           _Z20kernel_global_doublePdS_iS_,(.L_x_10 - _Z20kernel_global_doublePdS_iS_)
        .other          _Z20kernel_global_doublePdS_iS_,@"STO_CUDA_ENTRY STV_DEFAULT"
_Z20kernel_global_doublePdS_iS_:
.text._Z20kernel_global_doublePdS_iS_:
[----:B------:R-:W-:Y:S08]  /*0000*/  LDC R1, c[0x0][0x37c] ;  /* 0x0000df00ff017b82 */ /* 0x000ff00000000800 */
[----:B------:R-:W0:Y:S01]  /*0010*/  LDC R0, c[0x0][0x390] ;  /* 0x0000e400ff007b82 */ /* 0x000e220000000800 */
[----:B------:R-:W1:Y:S01]  /*0020*/  S2R R3, SR_CTAID.Y ;  /* 0x0000000000037919 */ /* 0x000e620000002600 */
[----:B------:R-:W2:Y:S01]  /*0030*/  LDCU.64 UR4, c[0x0][0x358] ;  /* 0x00006b00ff0477ac */ /* 0x000ea20008000a00 */
[----:B------:R-:W-:Y:S01]  /*0040*/  CS2R R18, SRZ ;  /* 0x0000000000127805 */ /* 0x000fe2000001ff00 */
[----:B------:R-:W1:Y:S01]  /*0050*/  S2R R2, SR_TID.Y ;  /* 0x0000000000027919 */ /* 0x000e620000002200 */
[----:B------:R-:W3:Y:S01]  /*0060*/  S2R R6, SR_CTAID.X ;  /* 0x0000000000067919 */ /* 0x000ee20000002500 */
[----:B------:R-:W3:Y:S01]  /*0070*/  S2R R11, SR_TID.X ;  /* 0x00000000000b7919 */ /* 0x000ee20000002100 */
[----:B0-----:R-:W-:-:S02]  /*0080*/  ISETP.GE.AND P0, PT, R0, 0x1, PT ;  /* 0x000000010000780c */ /* 0x001fc40003f06270 */
[----:B-1----:R-:W-:-:S05]  /*0090*/  LEA R3, R3, R2, 0x5 ;  /* 0x0000000203037211 */ /* 0x002fca00078e28ff */
[----:B------:R-:W-:Y:S02]  /*00a0*/  IMAD R2, R3, R0, RZ ;  /* 0x0000000003027224 */ /* 0x000fe400078e02ff */
[----:B---3--:R-:W-:-:S04]  /*00b0*/  IMAD R5, R6, 0x20, R11 ;  /* 0x0000002006057824 */ /* 0x008fc800078e020b */
[----:B--2---:R-:W-:Y:S05]  /*00c0*/  @!P0 BRA `(.L_x_0) ;  /* 0x0000000800288947 */ /* 0x004fea0003800000 */
[C---:B------:R-:W-:Y:S01]  /*00d0*/  ISETP.GE.U32.AND P1, PT, R0.reuse, 0x8, PT ;  /* 0x000000080000780c */ /* 0x040fe20003f26070 */
[----:B------:R-:W-:Y:S01]  /*00e0*/  HFMA2 R7, -RZ, RZ, 0, 0 ;  /* 0x00000000ff077431 */ /* 0x000fe200000001ff */
[----:B------:R-:W-:Y:S02]  /*00f0*/  LOP3.LUT R4, R0, 0x7, RZ, 0xc0, !PT ;  /* 0x0000000700047812 */ /* 0x000fe400078ec0ff */
[----:B------:R-:W-:Y:S02]  /*0100*/  CS2R R18, SRZ ;  /* 0x0000000000127805 */ /* 0x000fe4000001ff00 */
[----:B------:R-:W-:-:S07]  /*0110*/  ISETP.NE.AND P0, PT, R4, RZ, PT ;  /* 0x000000ff0400720c */ /* 0x000fce0003f05270 */
[----:B------:R-:W-:Y:S06]  /*0120*/  @!P1 BRA `(.L_x_1) ;  /* 0x0000000400009947 */ /* 0x000fec0003800000 */
[----:B------:R-:W0:Y:S01]  /*0130*/  LDC.64 R8, c[0x0][0x380] ;  /* 0x0000e000ff087b82 */ /* 0x000e220000000a00 */
[----:B------:R-:W-:Y:S01]  /*0140*/  IMAD.IADD R3, R11, 0x1, R0 ;  /* 0x000000010b037824 */ /* 0x000fe200078e0200 */
[C---:B------:R-:W-:Y:S01]  /*0150*/  LOP3.LUT R7, R0.reuse, 0x7ffffff8, RZ, 0xc0, !PT ;  /* 0x7ffffff800077812 */ /* 0x040fe200078ec0ff */
[C-C-:B------:R-:W-:Y:S01]  /*0160*/  IMAD R25, R0.reuse, 0x3, R5.reuse ;  /* 0x0000000300197824 */ /* 0x140fe200078e0205 */
[C---:B------:R-:W-:Y:S01]  /*0170*/  LEA R23, R0.reuse, R5, 0x1 ;  /* 0x0000000500177211 */ /* 0x040fe200078e08ff */
[--C-:B------:R-:W-:Y:S01]  /*0180*/  IMAD R27, R0, 0x4, R5.reuse ;  /* 0x00000004001b7824 */ /* 0x100fe200078e0205 */
[----:B------:R-:W-:Y:S01]  /*0190*/  LEA R3, R6, R3, 0x5 ;  /* 0x0000000306037211 */ /* 0x000fe200078e28ff */
[C-C-:B------:R-:W-:Y:S01]  /*01a0*/  IMAD R29, R0.reuse, 0x5, R5.reuse ;  /* 0x00000005001d7824 */ /* 0x140fe200078e0205 */
[----:B------:R-:W-:Y:S01]  /*01b0*/  MOV R26, R5 ;  /* 0x00000005001a7202 */ /* 0x000fe20000000f00 */
[C-C-:B------:R-:W-:Y:S01]  /*01c0*/  IMAD R22, R0.reuse, 0x6, R5.reuse ;  /* 0x0000000600167824 */ /* 0x140fe200078e0205 */
[----:B------:R-:W-:Y:S01]  /*01d0*/  CS2R R18, SRZ ;  /* 0x0000000000127805 */ /* 0x000fe2000001ff00 */
[----:B------:R-:W-:-:S02]  /*01e0*/  IMAD R24, R0, 0x7, R5 ;  /* 0x0000000700187824 */ /* 0x000fc400078e0205 */
[----:B------:R-:W-:Y:S02]  /*01f0*/  IMAD.MOV R6, RZ, RZ, -R7 ;  /* 0x000000ffff067224 */ /* 0x000fe400078e0a07 */
[----:B0-----:R-:W-:-:S03]  /*0200*/  IMAD.WIDE.U32 R8, R2, 0x8, R8 ;  /* 0x0000000802087825 */ /* 0x001fc600078e0008 */
[----:B------:R-:W-:-:S05]  /*0210*/  IADD3 R20, P1, PT, R8, 0x20, RZ ;  /* 0x0000002008147810 */ /* 0x000fca0007f3e0ff */
[----:B------:R-:W-:-:S08]  /*0220*/  IMAD.X R21, RZ, RZ, R9, P1 ;  /* 0x000000ffff157224 */ /* 0x000fd000008e0609 */
.L_x_2:
[----:B------:R-:W0:Y:S01]  /*0230*/  LDC.64 R8, c[0x0][0x388] ;  /* 0x0000e200ff087b82 */ /* 0x000e220000000a00 */
[----:B------:R-:W-:Y:S01]  /*0240*/  MOV R10, R20 ;  /* 0x00000014000a7202 */ /* 0x000fe20000000f00 */
[----:B------:R-:W-:-:S05]  /*0250*/  IMAD.MOV.U32 R11, RZ, RZ, R21 ;  /* 0x000000ffff0b7224 */ /* 0x000fca00078e0015 */
[----:B------:R-:W2:Y:S04]  /*0260*/  LDG.E.64 R16, desc[UR4][R10.64+-0x20] ;  /* 0xffffe0040a107981 */ /* 0x000ea8000c1e1b00 */
[----:B------:R-:W3:Y:S01]  /*0270*/  LDG.E.64 R12, desc[UR4][R10.64+-0x18] ;  /* 0xffffe8040a0c7981 */ /* 0x000ee2000c1e1b00 */
[----:B0-----:R-:W-:-:S04]  /*0280*/  IMAD.WIDE.U32 R14, R26, 0x8, R8 ;  /* 0x000000081a0e7825 */ /* 0x001fc800078e0008 */
[----:B------:R-:W-:Y:S02]  /*0290*/  IMAD.WIDE.U32 R20, R3, 0x8, R8 ;  /* 0x0000000803147825 */ /* 0x000fe400078e0008 */
[----:B------:R-:W2:Y:S04]  /*02a0*/  LDG.E.64 R14, desc[UR4][R14.64] ;  /* 0x000000040e0e7981 */ /* 0x000ea8000c1e1b00 */
[----:B------:R-:W3:Y:S01]  /*02b0*/  LDG.E.64 R20, desc[UR4][R20.64] ;  /* 0x0000000414147981 */ /* 0x000ee2000c1e1b00 */
[----:B--2---:R-:W-:-:S03]  /*02c0*/  DFMA R14, R16, R14, R18 ;  /* 0x0000000e100e722b */ /* 0x004fc60000000012 */
[----:B------:R-:W2:Y:S05]  /*02d0*/  LDG.E.64 R18, desc[UR4][R10.64+-0x10] ;  /* 0xfffff0040a127981 */ /* 0x000eaa000c1e1b00 */
[----:B---3--:R-:W-:Y:S01]  /*02e0*/  DFMA R20, R12, R20, R14 ;  /* 0x000000140c14722b */ /* 0x008fe2000000000e */
[----:B------:R-:W-:-:S05]  /*02f0*/  IMAD.WIDE.U32 R14, R23, 0x8, R8 ;  /* 0x00000008170e7825 */ /* 0x000fca00078e0008 */
[----:B------:R-:W2:Y:S01]  /*0300*/  LDG.E.64 R16, desc[UR4][R14.64] ;  /* 0x000000040e107981 */ /* 0x000ea2000c1e1b00 */
[----:B------:R-:W-:-:S06]  /*0310*/  IMAD.WIDE.U32 R12, R25, 0x8, R8 ;  /* 0x00000008190c7825 */ /* 0x000fcc00078e0008 */
[----:B------:R-:W3:Y:S04]  /*0320*/  LDG.E.64 R12, desc[UR4][R12.64] ;  /* 0x000000040c0c7981 */ /* 0x000ee8000c1e1b00 */
[----:B------:R-:W3:Y:S01]  /*0330*/  LDG.E.64 R14, desc[UR4][R10.64+-0x8] ;  /* 0xfffff8040a0e7981 */ /* 0x000ee2000c1e1b00 */
[----:B--2---:R-:W-:Y:S01]  /*0340*/  DFMA R16, R18, R16, R20 ;  /* 0x000000101210722b */ /* 0x004fe20000000014 */
[--C-:B------:R-:W-:Y:S02]  /*0350*/  IMAD.WIDE.U32 R18, R29, 0x8, R8.reuse ;  /* 0x000000081d127825 */ /* 0x100fe400078e0008 */
[----:B------:R-:W2:Y:S04]  /*0360*/  LDG.E.64 R20, desc[UR4][R10.64+0x8] ;  /* 0x000008040a147981 */ /* 0x000ea8000c1e1b00 */
[----:B------:R-:W2:Y:S01]  /*0370*/  LDG.E.64 R18, desc[UR4][R18.64] ;  /* 0x0000000412127981 */ /* 0x000ea2000c1e1b00 */
[----:B---3--:R-:W-:Y:S01]  /*0380*/  DFMA R12, R14, R12, R16 ;  /* 0x0000000c0e0c722b */ /* 0x008fe20000000010 */
[----:B------:R-:W-:-:S02]  /*0390*/  IMAD.WIDE.U32 R16, R27, 0x8, R8 ;  /* 0x000000081b107825 */ /* 0x000fc400078e0008 */
[----:B------:R-:W3:Y:S04]  /*03a0*/  LDG.E.64 R14, desc[UR4][R10.64] ;  /* 0x000000040a0e7981 */ /* 0x000ee8000c1e1b00 */
[----:B------:R-:W3:Y:S02]  /*03b0*/  LDG.E.64 R16, desc[UR4][R16.64] ;  /* 0x0000000410107981 */ /* 0x000ee4000c1e1b00 */
[----:B---3--:R-:W-:Y:S01]  /*03c0*/  DFMA R14, R14, R16, R12 ;  /* 0x000000100e0e722b */ /* 0x008fe2000000000c */
[--C-:B------:R-:W-:Y:S01]  /*03d0*/  IMAD.WIDE.U32 R12, R22, 0x8, R8.reuse ;  /* 0x00000008160c7825 */ /* 0x100fe200078e0008 */
[----:B------:R-:W3:Y:S06]  /*03e0*/  LDG.E.64 R16, desc[UR4][R10.64+0x18] ;  /* 0x000018040a107981 */ /* 0x000eec000c1e1b00 */
[----:B--2---:R-:W-:Y:S01]  /*03f0*/  DFMA R18, R20, R18, R14 ;  /* 0x000000121412722b */ /* 0x004fe2000000000e */
[----:B------:R-:W2:Y:S01]  /*0400*/  LDG.E.64 R12, desc[UR4][R12.64] ;  /* 0x000000040c0c7981 */ /* 0x000ea2000c1e1b00 */
[----:B------:R-:W-:-:S03]  /*0410*/  IMAD.WIDE.U32 R8, R24, 0x8, R8 ;  /* 0x0000000818087825 */ /* 0x000fc600078e0008 */
[----:B------:R-:W2:Y:S04]  /*0420*/  LDG.E.64 R14, desc[UR4][R10.64+0x10] ;  /* 0x000010040a0e7981 */ /* 0x000ea8000c1e1b00 */
[----:B------:R-:W3:Y:S01]  /*0430*/  LDG.E.64 R8, desc[UR4][R8.64] ;  /* 0x0000000408087981 */ /* 0x000ee2000c1e1b00 */
[----:B------:R-:W-:Y:S02]  /*0440*/  IADD3 R20, P1, PT, R10, 0x40, RZ ;  /* 0x000000400a147810 */ /* 0x000fe40007f3e0ff */
[----:B------:R-:W-:-:S03]  /*0450*/  IADD3 R6, PT, PT, R6, 0x8, RZ ;  /* 0x0000000806067810 */ /* 0x000fc60007ffe0ff */
[----:B------:R-:W-:Y:S01]  /*0460*/  IMAD.X R21, RZ, RZ, R11, P1 ;  /* 0x000000ffff157224 */ /* 0x000fe200008e060b */
[----:B------:R-:W-:Y:S01]  /*0470*/  ISETP.NE.AND P1, PT, R6, RZ, PT ;  /* 0x000000ff0600720c */ /* 0x000fe20003f25270 */
[C---:B------:R-:W-:Y:S01]  /*0480*/  IMAD R23, R0.reuse, 0x8, R23 ;  /* 0x0000000800177824 */ /* 0x040fe200078e0217 */
[C---:B------:R-:W-:Y:S01]  /*0490*/  LEA R3, R0.reuse, R3, 0x3 ;  /* 0x0000000300037211 */ /* 0x040fe200078e18ff */
[C---:B------:R-:W-:Y:S01]  /*04a0*/  IMAD R27, R0.reuse, 0x8, R27 ;  /* 0x00000008001b7824 */ /* 0x040fe200078e021b */
[C---:B------:R-:W-:Y:S01]  /*04b0*/  LEA R25, R0.reuse, R25, 0x3 ;  /* 0x0000001900197211 */ /* 0x040fe200078e18ff */
[C---:B------:R-:W-:Y:S01]  /*04c0*/  IMAD R22, R0.reuse, 0x8, R22 ;  /* 0x0000000800167824 */ /* 0x040fe200078e0216 */
[C---:B------:R-:W-:Y:S02]  /*04d0*/  LEA R29, R0.reuse, R29, 0x3 ;  /* 0x0000001d001d7211 */ /* 0x040fe400078e18ff */
[C---:B------:R-:W-:Y:S02]  /*04e0*/  LEA R24, R0.reuse, R24, 0x3 ;  /* 0x0000001800187211 */ /* 0x040fe400078e18ff */
[----:B------:R-:W-:Y:S01]  /*04f0*/  LEA R26, R0, R26, 0x3 ;  /* 0x0000001a001a7211 */ /* 0x000fe200078e18ff */
[----:B--2---:R-:W-:-:S08]  /*0500*/  DFMA R14, R14, R12, R18 ;  /* 0x0000000c0e0e722b */ /* 0x004fd00000000012 */
[----:B---3--:R-:W-:Y:S01]  /*0510*/  DFMA R18, R16, R8, R14 ;  /* 0x000000081012722b */ /* 0x008fe2000000000e */
[----:B------:R-:W-:Y:S10]  /*0520*/  @P1 BRA `(.L_x_2) ;  /* 0xfffffffc00401947 */ /* 0x000ff4000383ffff */
.L_x_1:
[----:B------:R-:W-:Y:S05]  /*0530*/  @!P0 BRA `(.L_x_0) ;  /* 0x00000004000c8947 */ /* 0x000fea0003800000 */
[----:B------:R-:W-:Y:S02]  /*0540*/  ISETP.GE.U32.AND P1, PT, R4, 0x4, PT ;  /* 0x000000040400780c */ /* 0x000fe40003f26070 */
[----:B------:R-:W-:-:S04]  /*0550*/  LOP3.LUT R3, R0, 0x3, RZ, 0xc0, !PT ;  /* 0x0000000300037812 */ /* 0x000fc800078ec0ff */
[----:B------:R-:W-:-:S07]  /*0560*/  ISETP.NE.AND P0, PT, R3, RZ, PT ;  /* 0x000000ff0300720c */ /* 0x000fce0003f05270 */
[----:B------:R-:W-:Y:S06]  /*0570*/  @!P1 BRA `(.L_x_3) ;  /* 0x0000000000789947 */ /* 0x000fec0003800000 */
[----:B------:R-:W0:Y:S01]  /*0580*/  LDC.64 R8, c[0x0][0x380] ;  /* 0x0000e000ff087b82 */ /* 0x000e220000000a00 */
[----:B------:R-:W1:Y:S01]  /*0590*/  LDCU.64 UR6, c[0x0][0x380] ;  /* 0x00007000ff0677ac */ /* 0x000e620008000a00 */
[C---:B------:R-:W-:Y:S01]  /*05a0*/  IMAD.IADD R11, R2.reuse, 0x1, R7 ;  /* 0x00000001020b7824 */ /* 0x040fe200078e0207 */
[----:B------:R-:W-:Y:S01]  /*05b0*/  IADD3 R4, P1, PT, R2, R7, RZ ;  /* 0x0000000702047210 */ /* 0x000fe20007f3e0ff */
[----:B------:R-:W-:-:S04]  /*05c0*/  IMAD R13, R7, R0, R5 ;  /* 0x00000000070d7224 */ /* 0x000fc800078e0205 */
[----:B------:R-:W2:Y:S01]  /*05d0*/  LDC.64 R24, c[0x0][0x388] ;  /* 0x0000e200ff187b82 */ /* 0x000ea20000000a00 */
[----:B------:R-:W-:Y:S01]  /*05e0*/  IADD3 R15, PT, PT, R13, R0, RZ ;  /* 0x000000000d0f7210 */ /* 0x000fe20007ffe0ff */
[----:B0-----:R-:W-:-:S06]  /*05f0*/  IMAD.WIDE.U32 R8, R11, 0x8, R8 ;  /* 0x000000080b087825 */ /* 0x001fcc00078e0008 */
[----:B------:R-:W3:Y:S01]  /*0600*/  LDG.E.64 R8, desc[UR4][R8.64] ;  /* 0x0000000408087981 */ /* 0x000ee2000c1e1b00 */
[----:B--2---:R-:W-:Y:S01]  /*0610*/  IMAD.WIDE.U32 R10, R13, 0x8, R24 ;  /* 0x000000080d0a7825 */ /* 0x004fe200078e0018 */
[----:B------:R-:W-:Y:S02]  /*0620*/  IADD3.X R13, PT, PT, RZ, RZ, RZ, P1, !PT ;  /* 0x000000ffff0d7210 */ /* 0x000fe40000ffe4ff */
[----:B-1----:R-:W-:-:S03]  /*0630*/  LEA R22, P1, R4, UR6, 0x3 ;  /* 0x0000000604167c11 */ /* 0x002fc6000f8218ff */
[----:B------:R-:W3:Y:S01]  /*0640*/  LDG.E.64 R10, desc[UR4][R10.64] ;  /* 0x000000040a0a7981 */ /* 0x000ee2000c1e1b00 */
[----:B------:R-:W-:Y:S01]  /*0650*/  LEA.HI.X R23, R4, UR7, R13, 0x3, P1 ;  /* 0x0000000704177c11 */ /* 0x000fe200088f1c0d */
[----:B------:R-:W-:-:S04]  /*0660*/  IMAD.WIDE.U32 R12, R15, 0x8, R24 ;  /* 0x000000080f0c7825 */ /* 0x000fc800078e0018 */
[----:B------:R-:W-:Y:S02]  /*0670*/  IMAD.IADD R17, R15, 0x1, R0 ;  /* 0x000000010f117824 */ /* 0x000fe400078e0200 */
[----:B------:R-:W2:Y:S02]  /*0680*/  LDG.E.64 R12, desc[UR4][R12.64] ;  /* 0x000000040c0c7981 */ /* 0x000ea4000c1e1b00 */
[C---:B------:R-:W-:Y:S02]  /*0690*/  IMAD.WIDE.U32 R20, R17.reuse, 0x8, R24 ;  /* 0x0000000811147825 */ /* 0x040fe400078e0018 */
[----:B------:R-:W2:Y:S01]  /*06a0*/  LDG.E.64 R14, desc[UR4][R22.64+0x8] ;  /* 0x00000804160e7981 */ /* 0x000ea2000c1e1b00 */
[----:B------:R-:W-:-:S03]  /*06b0*/  IADD3 R27, PT, PT, R17, R0, RZ ;  /* 0x00000000111b7210 */ /* 0x000fc60007ffe0ff */
[----:B------:R-:W4:Y:S02]  /*06c0*/  LDG.E.64 R16, desc[UR4][R22.64+0x10] ;  /* 0x0000100416107981 */ /* 0x000f24000c1e1b00 */
[----:B------:R-:W-:Y:S02]  /*06d0*/  IMAD.WIDE.U32 R24, R27, 0x8, R24 ;  /* 0x000000081b187825 */ /* 0x000fe400078e0018 */
[----:B------:R-:W4:Y:S04]  /*06e0*/  LDG.E.64 R20, desc[UR4][R20.64] ;  /* 0x0000000414147981 */ /* 0x000f28000c1e1b00 */
[----:B------:R-:W5:Y:S04]  /*06f0*/  LDG.E.64 R26, desc[UR4][R22.64+0x18] ;  /* 0x00001804161a7981 */ /* 0x000f68000c1e1b00 */
[----:B------:R-:W5:Y:S01]  /*0700*/  LDG.E.64 R24, desc[UR4][R24.64] ;  /* 0x0000000418187981 */ /* 0x000f62000c1e1b00 */
[----:B------:R-:W-:Y:S01]  /*0710*/  IADD3 R7, PT, PT, R7, 0x4, RZ ;  /* 0x0000000407077810 */ /* 0x000fe20007ffe0ff */
[----:B---3--:R-:W-:-:S08]  /*0720*/  DFMA R8, R8, R10, R18 ;  /* 0x0000000a0808722b */ /* 0x008fd00000000012 */
[----:B--2---:R-:W-:-:S08]  /*0730*/  DFMA R8, R14, R12, R8 ;  /* 0x0000000c0e08722b */ /* 0x004fd00000000008 */
[----:B----4-:R-:W-:-:S08]  /*0740*/  DFMA R8, R16, R20, R8 ;  /* 0x000000141008722b */ /* 0x010fd00000000008 */
[----:B-----5:R-:W-:-:S11]  /*0750*/  DFMA R18, R26, R24, R8 ;  /* 0x000000181a12722b */ /* 0x020fd60000000008 */
.L_x_3:
[----:B------:R-:W-:Y:S05]  /*0760*/  @!P0 BRA `(.L_x_0) ;  /* 0x0000000000808947 */ /* 0x000fea0003800000 */
[----:B------:R-:W-:Y:S01]  /*0770*/  ISETP.NE.AND P1, PT, R3, 0x1, PT ;  /* 0x000000010300780c */ /* 0x000fe20003f25270 */
[----:B------:R-:W0:Y:S01]  /*0780*/  LDC.64 R14, c[0x0][0x380] ;  /* 0x0000e000ff0e7b82 */ /* 0x000e220000000a00 */
[----:B------:R-:W-:-:S04]  /*0790*/  LOP3.LUT R4, R0, 0x1, RZ, 0xc0, !PT ;  /* 0x0000000100047812 */ /* 0x000fc800078ec0ff */
[----:B------:R-:W-:-:S03]  /*07a0*/  ISETP.NE.U32.AND P0, PT, R4, 0x1, PT ;  /* 0x000000010400780c */ /* 0x000fc60003f05070 */
[----:B------:R-:W1:Y:S04]  /*07b0*/  LDC.64 R20, c[0x0][0x388] ;  /* 0x0000e200ff147b82 */ /* 0x000e680000000a00 */
[----:B------:R-:W-:Y:S02]  /*07c0*/  @P1 IMAD.IADD R3, R2, 0x1, R7 ;  /* 0x0000000102031824 */ /* 0x000fe400078e0207 */
[-C--:B------:R-:W-:Y:S02]  /*07d0*/  @P1 IMAD R11, R7, R0.reuse, R5 ;  /* 0x00000000070b1224 */ /* 0x080fe400078e0205 */
[----:B------:R-:W2:Y:S03]  /*07e0*/  @P1 LDC.64 R16, c[0x0][0x380] ;  /* 0x0000e000ff101b82 */ /* 0x000ea60000000a00 */
[----:B------:R-:W-:-:S05]  /*07f0*/  @P1 IADD3 R23, PT, PT, R11, R0, RZ ;  /* 0x000000000b171210 */ /* 0x000fca0007ffe0ff */
[----:B------:R-:W3:Y:S01]  /*0800*/  LDC.64 R12, c[0x0][0x380] ;  /* 0x0000e000ff0c7b82 */ /* 0x000ee20000000a00 */
[----:B0-----:R-:W-:Y:S01]  /*0810*/  @P1 IMAD.WIDE.U32 R14, R3, 0x8, R14 ;  /* 0x00000008030e1825 */ /* 0x001fe200078e000e */
[----:B------:R-:W-:Y:S02]  /*0820*/  @P1 IADD3 R3, P2, PT, R2, R7, RZ ;  /* 0x0000000702031210 */ /* 0x000fe40007f5e0ff */
[----:B------:R-:W-:-:S03]  /*0830*/  @P1 IADD3 R7, PT, PT, R7, 0x2, RZ ;  /* 0x0000000207071810 */ /* 0x000fc60007ffe0ff */
[----:B------:R-:W-:Y:S01]  /*0840*/  @P1 IMAD.X R4, RZ, RZ, RZ, P2 ;  /* 0x000000ffff041224 */ /* 0x000fe200010e06ff */
[----:B------:R-:W0:Y:S01]  /*0850*/  LDC.64 R8, c[0x0][0x388] ;  /* 0x0000e200ff087b82 */ /* 0x000e220000000a00 */
[--C-:B-1----:R-:W-:Y:S01]  /*0860*/  @P1 IMAD.WIDE.U32 R10, R11, 0x8, R20.reuse ;  /* 0x000000080b0a1825 */ /* 0x102fe200078e0014 */
[----:B------:R-:W4:Y:S05]  /*0870*/  @P1 LDG.E.64 R14, desc[UR4][R14.64] ;  /* 0x000000040e0e1981 */ /* 0x000f2a000c1e1b00 */
[----:B------:R-:W4:Y:S01]  /*0880*/  @P1 LDG.E.64 R10, desc[UR4][R10.64] ;  /* 0x000000040a0a1981 */ /* 0x000f22000c1e1b00 */
[----:B--2---:R-:W-:Y:S01]  /*0890*/  @P1 LEA R16, P2, R3, R16, 0x3 ;  /* 0x0000001003101211 */ /* 0x004fe200078418ff */
[----:B------:R-:W-:-:S03]  /*08a0*/  @P1 IMAD.WIDE.U32 R20, R23, 0x8, R20 ;  /* 0x0000000817141825 */ /* 0x000fc600078e0014 */
[----:B------:R-:W-:Y:S01]  /*08b0*/  @P1 LEA.HI.X R17, R3, R17, R4, 0x3, P2 ;  /* 0x0000001103111211 */ /* 0x000fe200010f1c04 */
[----:B------:R-:W-:Y:S01]  /*08c0*/  @!P0 IMAD R23, R7, R0, R5 ;  /* 0x0000000007178224 */ /* 0x000fe200078e0205 */
[----:B------:R-:W-:Y:S02]  /*08d0*/  @!P0 IADD3 R3, PT, PT, R2, R7, RZ ;  /* 0x0000000702038210 */ /* 0x000fe40007ffe0ff */
[----:B------:R-:W2:Y:S04]  /*08e0*/  @P1 LDG.E.64 R6, desc[UR4][R20.64] ;  /* 0x0000000414061981 */ /* 0x000ea8000c1e1b00 */
[----:B------:R-:W2:Y:S01]  /*08f0*/  @P1 LDG.E.64 R16, desc[UR4][R16.64+0x8] ;  /* 0x0000080410101981 */ /* 0x000ea2000c1e1b00 */
[----:B---3--:R-:W-:-:S04]  /*0900*/  @!P0 IMAD.WIDE.U32 R12, R3, 0x8, R12 ;  /* 0x00000008030c8825 */ /* 0x008fc800078e000c */
[----:B0-----:R-:W-:Y:S02]  /*0910*/  @!P0 IMAD.WIDE.U32 R8, R23, 0x8, R8 ;  /* 0x0000000817088825 */ /* 0x001fe400078e0008 */
[----:B------:R-:W3:Y:S04]  /*0920*/  @!P0 LDG.E.64 R12, desc[UR4][R12.64] ;  /* 0x000000040c0c8981 */ /* 0x000ee8000c1e1b00 */
[----:B------:R-:W3:Y:S01]  /*0930*/  @!P0 LDG.E.64 R8, desc[UR4][R8.64] ;  /* 0x0000000408088981 */ /* 0x000ee2000c1e1b00 */
[----:B----4-:R-:W-:-:S08]  /*0940*/  @P1 DFMA R10, R14, R10, R18 ;  /* 0x0000000a0e0a122b */ /* 0x010fd00000000012 */
[----:B--2---:R-:W-:-:S08]  /*0950*/  @P1 DFMA R18, R16, R6, R10 ;  /* 0x000000061012122b */ /* 0x004fd0000000000a */
[----:B---3--:R-:W-:-:S11]  /*0960*/  @!P0 DFMA R18, R12, R8, R18 ;  /* 0x000000080c12822b */ /* 0x008fd60000000012 */
.L_x_0:
[----:B------:R-:W0:Y:S01]  /*0970*/  LDC.64 R6, c[0x0][0x398] ;  /* 0x0000e600ff067b82 */ /* 0x000e220000000a00 */
[----:B------:R-:W-:-:S05]  /*0980*/  IADD3 R3, PT, PT, R2, R5, RZ ;  /* 0x0000000502037210 */ /* 0x000fca0007ffe0ff */
[----:B0-----:R-:W-:-:S05]  /*0990*/  IMAD.WIDE R2, R3, 0x8, R6 ;  /* 0x0000000803027825 */ /* 0x001fca00078e0206 */
[----:B------:R-:W-:Y:S01]  /*09a0*/  STG.E.64 desc[UR4][R2.64], R18 ;  /* 0x0000001202007986 */ /* 0x000fe2000c101b04 */
[----:B------:R-:W-:Y:S05]  /*09b0*/  EXIT ;  /* 0x000000000000794d */ /* 0x000fea0003800000 */
.L_x_4:
[----:B------:R-:W-:-:S00]  /*09c0*/  BRA `(.L_x_4) ;  /* 0xfffffffc00fc7947 */ /* 0x000fc0000383ffff */
[----:B------:R-:W-:-:S00]  /*09d0*/  NOP ;  /* 0x0000000000007918 */ /* 0x000fc00000000000 */
        /* <DEDUP_REMOVED lines=10> */
.L_x_10:


//--------------------- .text._Z19kernel_global_floatPfS_iS_ --------------------------
	.section	.text._Z19kernel_global_floatPfS_iS_,"ax",@progbits
	.align	128
        .global         _Z19kernel_global_floatPfS_iS_
        .type           _Z19kernel_global_floatPfS_iS_,@function
        .size           _Z19kernel_global_floatPfS_iS_,(.L_x_11 - _Z19kernel_global_floatPfS_iS_)
        .other          _Z19kernel_global_floatPfS_iS_,@"STO_CUDA_ENTRY STV_DEFAULT"
_Z19kernel_global_floatPfS_iS_:
.text._Z19kernel_global_floatPfS_iS_:
[----:B------:R-:W-:Y:S08]  /*0000*/  LDC R1, c[0x0][0x37c] ;  /* 0x0000df00ff017b82 */ /* 0x000ff00000000800 */
[----:B------:R-:W0:Y:S01]  /*0010*/  LDC R0, c[0x0][0x390] ;  /* 0x0000e400ff007b82 */ /* 0x000e220000000800 */
[----:B------:R-:W1:Y:S01]  /*0020*/  S2R R3, SR_CTAID.Y ;  /* 0x0000000000037919 */ /* 0x000e620000002600 */
[----:B------:R-:W2:Y:S01]  /*0030*/  LDCU.64 UR4, c[0x0][0x358] ;  /* 0x00006b00ff0477ac */ /* 0x000ea20008000a00 */
[----:B------:R-:W-:Y:S01]  /*0040*/  HFMA2 R12, -RZ, RZ, 0, 0 ;  /* 0x00000000ff0c7431 */ /* 0x000fe200000001ff */
[----:B------:R-:W1:Y:S01]  /*0050*/  S2R R2, SR_TID.Y ;  /* 0x0000000000027919 */ /* 0x000e620000002200 */
[----:B------:R-:W3:Y:S01]  /*0060*/  S2R R6, SR_CTAID.X ;  /* 0x0000000000067919 */ /* 0x000ee20000002500 */
[----:B------:R-:W3:Y:S01]  /*0070*/  S2R R11, SR_TID.X ;  /* 0x00000000000b7919 */ /* 0x000ee20000002100 */
[----:B0-----:R-:W-:-:S02]  /*0080*/  ISETP.GE.AND P0, PT, R0, 0x1, PT ;  /* 0x000000010000780c */ /* 0x001fc40003f06270 */
[----:B-1----:R-:W-:-:S05]  /*0090*/  LEA R3, R3, R2, 0x5 ;  /* 0x0000000203037211 */ /* 0x002fca00078e28ff */
[----:B------:R-:W-:Y:S01]  /*00a0*/  IMAD R2, R3, R0, RZ ;  /* 0x0000000003027224 */ /* 0x000fe200078e02ff */
[----:B---3--:R-:W-:-:S05]  /*00b0*/  LEA R5, R6, R11, 0x5 ;  /* 0x0000000b06057211 */ /* 0x008fca00078e28ff */
[----:B--2---:R-:W-:Y:S05]  /*00c0*/  @!P0 BRA `(.L_x_5) ;  /* 0x0000000800288947 */ /* 0x004fea0003800000 */
[C---:B------:R-:W-:Y:S01]  /*00d0*/  ISETP.GE.U32.AND P1, PT, R0.reuse, 0x8, PT ;  /* 0x000000080000780c */ /* 0x040fe20003f26070 */
[----:B------:R-:W-:Y:S01]  /*00e0*/  IMAD.MOV.U32 R7, RZ, RZ, RZ ;  /* 0x000000ffff077224 */ /* 0x000fe200078e00ff */
[----:B------:R-:W-:Y:S02]  /*00f0*/  LOP3.LUT R4, R0, 0x7, RZ, 0xc0, !PT ;  /* 0x0000000700047812 */ /* 0x000fe400078ec0ff */
[----:B------:R-:W-:Y:S02]  /*0100*/  MOV R12, RZ ;  /* 0x000000ff000c7202 */ /* 0x000fe40000000f00 */
[----:B------:R-:W-:-:S07]  /*0110*/  ISETP.NE.AND P0, PT, R4, RZ, PT ;  /* 0x000000ff0400720c */ /* 0x000fce0003f05270 */
[----:B------:R-:W-:Y:S06]  /*0120*/  @!P1 BRA `(.L_x_6) ;  /* 0x0000000400009947 */ /* 0x000fec0003800000 */
[----:B------:R-:W0:Y:S01]  /*0130*/  LDC.64 R8, c[0x0][0x380] ;  /* 0x0000e000ff087b82 */ /* 0x000e220000000a00 */
[----:B------:R-:W-:Y:S01]  /*0140*/  IADD3 R3, PT, PT, R11, R0, RZ ;  /* 0x000000000b037210 */ /* 0x000fe20007ffe0ff */
[C-C-:B------:R-:W-:Y:S01]  /*0150*/  IMAD R11, R0.reuse, 0x3, R5.reuse ;  /* 0x00000003000b7824 */ /* 0x140fe200078e0205 */
[C---:B------:R-:W-:Y:S01]  /*0160*/  LOP3.LUT R7, R0.reuse, 0x7ffffff8, RZ, 0xc0, !PT ;  /* 0x7ffffff800077812 */ /* 0x040fe200078ec0ff */
[--C-:B------:R-:W-:Y:S01]  /*0170*/  IMAD R25, R0, 0x5, R5.reuse ;  /* 0x0000000500197824 */ /* 0x100fe200078e0205 */
[----:B------:R-:W-:Y:S01]  /*0180*/  LEA R3, R6, R3, 0x5 ;  /* 0x0000000306037211 */ /* 0x000fe200078e28ff */
[C---:B------:R-:W-:Y:S01]  /*0190*/  IMAD R29, R0.reuse, 0x6, R5 ;  /* 0x00000006001d7824 */ /* 0x040fe200078e0205 */
[-C--:B------:R-:W-:Y:S01]  /*01a0*/  LEA R13, R0, R5.reuse, 0x2 ;  /* 0x00000005000d7211 */ /* 0x080fe200078e10ff */
[----:B------:R-:W-:Y:S01]  /*01b0*/  IMAD.MOV R6, RZ, RZ, -R7 ;  /* 0x000000ffff067224 */ /* 0x000fe200078e0a07 */
[----:B------:R-:W-:Y:S02]  /*01c0*/  MOV R12, RZ ;  /* 0x000000ff000c7202 */ /* 0x000fe40000000f00 */
[----:B------:R-:W-:Y:S01]  /*01d0*/  MOV R10, R5 ;  /* 0x00000005000a7202 */ /* 0x000fe20000000f00 */
[----:B0-----:R-:W-:-:S03]  /*01e0*/  IMAD.WIDE.U32 R8, R2, 0x4, R8 ;  /* 0x0000000402087825 */ /* 0x001fc600078e0008 */
[----:B------:R-:W-:Y:S01]  /*01f0*/  IADD3 R20, P1, PT, R8, 0x10, RZ ;  /* 0x0000001008147810 */ /* 0x000fe20007f3e0ff */
[----:B------:R-:W-:-:S03]  /*0200*/  IMAD R8, R0, 0x7, R5 ;  /* 0x0000000700087824 */ /* 0x000fc600078e0205 */
[----:B------:R-:W-:Y:S01]  /*0210*/  IADD3.X R23, PT, PT, RZ, R9, RZ, P1, !PT ;  /* 0x00000009ff177210 */ /* 0x000fe20000ffe4ff */
[----:B------:R-:W-:-:S08]  /*0220*/  IMAD R9, R0, 0x2, R5 ;  /* 0x0000000200097824 */ /* 0x000fd000078e0205 */
.L_x_7:
[----:B------:R-:W0:Y:S01]  /*0230*/  LDC.64 R16, c[0x0][0x388] ;  /* 0x0000e200ff107b82 */ /* 0x000e220000000a00 */
[----:B------:R-:W-:Y:S02]  /*0240*/  MOV R14, R20 ;  /* 0x00000014000e7202 */ /* 0x000fe40000000f00 */
[----:B------:R-:W-:-:S05]  /*0250*/  MOV R15, R23 ;  /* 0x00000017000f7202 */ /* 0x000fca0000000f00 */
[----:B------:R-:W2:Y:S04]  /*0260*/  LDG.E R21, desc[UR4][R14.64+-0x10] ;  /* 0xfffff0040e157981 */ /* 0x000ea8000c1e1900 */
[----:B------:R-:W3:Y:S04]  /*0270*/  LDG.E R28, desc[UR4][R14.64+-0x8] ;  /* 0xfffff8040e1c7981 */ /* 0x000ee8000c1e1900 */
[----:B------:R-:W4:Y:S01]  /*0280*/  LDG.E R24, desc[UR4][R14.64+-0x4] ;  /* 0xfffffc040e187981 */ /* 0x000f22000c1e1900 */
[----:B0-----:R-:W-:-:S06]  /*0290*/  IMAD.WIDE.U32 R26, R10, 0x4, R16 ;  /* 0x000000040a1a7825 */ /* 0x001fcc00078e0010 */
[----:B------:R-:W2:Y:S01]  /*02a0*/  LDG.E R26, desc[UR4][R26.64] ;  /* 0x000000041a1a7981 */ /* 0x000ea2000c1e1900 */
[----:B------:R-:W-:-:S04]  /*02b0*/  IMAD.WIDE.U32 R22, R3, 0x4, R16 ;  /* 0x0000000403167825 */ /* 0x000fc800078e0010 */
[----:B------:R-:W-:Y:S02]  /*02c0*/  IMAD.WIDE.U32 R18, R9, 0x4, R16 ;  /* 0x0000000409127825 */ /* 0x000fe400078e0010 */
[----:B------:R2:W5:Y:S04]  /*02d0*/  LDG.E R22, desc[UR4][R22.64] ;  /* 0x0000000416167981 */ /* 0x000568000c1e1900 */
[----:B------:R-:W3:Y:S01]  /*02e0*/  LDG.E R19, desc[UR4][R18.64] ;  /* 0x0000000412137981 */ /* 0x000ee2000c1e1900 */
[----:B--2---:R-:W-:-:S03]  /*02f0*/  FFMA R23, R21, R26, R12 ;  /* 0x0000001a15177223 */ /* 0x004fc6000000000c */
[----:B------:R-:W5:Y:S01]  /*0300*/  LDG.E R26, desc[UR4][R14.64+-0xc] ;  /* 0xfffff4040e1a7981 */ /* 0x000f62000c1e1900 */
[----:B------:R-:W-:-:S05]  /*0310*/  IMAD.WIDE.U32 R20, R11, 0x4, R16 ;  /* 0x000000040b147825 */ /* 0x000fca00078e0010 */
[----:B------:R-:W4:Y:S04]  /*0320*/  LDG.E R12, desc[UR4][R20.64] ;  /* 0x00000004140c7981 */ /* 0x000f28000c1e1900 */
[----:B------:R-:W2:Y:S04]  /*0330*/  LDG.E R20, desc[UR4][R14.64+0x4] ;  /* 0x000004040e147981 */ /* 0x000ea8000c1e1900 */
[----:B------:R-:W2:Y:S01]  /*0340*/  LDG.E R21, desc[UR4][R14.64+0x8] ;  /* 0x000008040e157981 */ /* 0x000ea2000c1e1900 */
[----:B-----5:R-:W-:Y:S01]  /*0350*/  FFMA R23, R26, R22, R23 ;  /* 0x000000161a177223 */ /* 0x020fe20000000017 */
[----:B------:R-:W-:-:S04]  /*0360*/  IMAD.WIDE.U32 R26, R13, 0x4, R16 ;  /* 0x000000040d1a7825 */ /* 0x000fc800078e0010 */
[----:B---3--:R-:W-:Y:S01]  /*0370*/  FFMA R28, R28, R19, R23 ;  /* 0x000000131c1c7223 */ /* 0x008fe20000000017 */
[----:B------:R-:W-:Y:S01]  /*0380*/  IMAD.WIDE.U32 R22, R25, 0x4, R16 ;  /* 0x0000000419167825 */ /* 0x000fe200078e0010 */
[----:B------:R-:W3:Y:S03]  /*0390*/  LDG.E R27, desc[UR4][R26.64] ;  /* 0x000000041a1b7981 */ /* 0x000ee6000c1e1900 */
[----:B----4-:R-:W-:Y:S02]  /*03a0*/  FFMA R12, R24, R12, R28 ;  /* 0x0000000c180c7223 */ /* 0x010fe4000000001c */
[----:B------:R-:W3:Y:S04]  /*03b0*/  LDG.E R24, desc[UR4][R14.64] ;  /* 0x000000040e187981 */ /* 0x000ee8000c1e1900 */
[----:B------:R-:W2:Y:S01]  /*03c0*/  LDG.E R23, desc[UR4][R22.64] ;  /* 0x0000000416177981 */ /* 0x000ea2000c1e1900 */
[----:B------:R-:W-:-:S03]  /*03d0*/  IMAD.WIDE.U32 R18, R29, 0x4, R16 ;  /* 0x000000041d127825 */ /* 0x000fc600078e0010 */
[----:B------:R-:W4:Y:S01]  /*03e0*/  LDG.E R26, desc[UR4][R14.64+0xc] ;  /* 0x00000c040e1a7981 */ /* 0x000f22000c1e1900 */
[----:B------:R-:W-:-:S03]  /*03f0*/  IMAD.WIDE.U32 R16, R8, 0x4, R16 ;  /* 0x0000000408107825 */ /* 0x000fc600078e0010 */
[----:B------:R-:W5:Y:S04]  /*0400*/  LDG.E R18, desc[UR4][R18.64] ;  /* 0x0000000412127981 */ /* 0x000f68000c1e1900 */
[----:B------:R-:W4:Y:S01]  /*0410*/  LDG.E R16, desc[UR4][R16.64] ;  /* 0x0000000410107981 */ /* 0x000f22000c1e1900 */
[----:B------:R-:W-:Y:S01]  /*0420*/  IADD3 R6, PT, PT, R6, 0x8, RZ ;  /* 0x0000000806067810 */ /* 0x000fe20007ffe0ff */
[C---:B------:R-:W-:Y:S01]  /*0430*/  IMAD R3, R0.reuse, 0x8, R3 ;  /* 0x0000000800037824 */ /* 0x040fe200078e0203 */
[C---:B------:R-:W-:Y:S01]  /*0440*/  LEA R9, R0.reuse, R9, 0x3 ;  /* 0x0000000900097211 */ /* 0x040fe200078e18ff */
[C---:B------:R-:W-:Y:S01]  /*0450*/  IMAD R29, R0.reuse, 0x8, R29 ;  /* 0x00000008001d7824 */ /* 0x040fe200078e021d */
[C---:B------:R-:W-:Y:S02]  /*0460*/  LEA R11, R0.reuse, R11, 0x3 ;  /* 0x0000000b000b7211 */ /* 0x040fe400078e18ff */
[----:B------:R-:W-:-:S02]  /*0470*/  LEA R13, R0, R13, 0x3 ;  /* 0x0000000d000d7211 */ /* 0x000fc400078e18ff */
[C---:B------:R-:W-:Y:S02]  /*0480*/  LEA R25, R0.reuse, R25, 0x3 ;  /* 0x0000001900197211 */ /* 0x040fe400078e18ff */
[C---:B------:R-:W-:Y:S02]  /*0490*/  LEA R8, R0.reuse, R8, 0x3 ;  /* 0x0000000800087211 */ /* 0x040fe400078e18ff */
[----:B------:R-:W-:Y:S01]  /*04a0*/  LEA R10, R0, R10, 0x3 ;  /* 0x0000000a000a7211 */ /* 0x000fe200078e18ff */
[----:B---3--:R-:W-:-:S04]  /*04b0*/  FFMA R27, R24, R27, R12 ;  /* 0x0000001b181b7223 */ /* 0x008fc8000000000c */
[----:B--2---:R-:W-:Y:S01]  /*04c0*/  FFMA R12, R20, R23, R27 ;  /* 0x00000017140c7223 */ /* 0x004fe2000000001b */
[----:B------:R-:W-:-:S04]  /*04d0*/  IADD3 R20, P1, PT, R14, 0x20, RZ ;  /* 0x000000200e147810 */ /* 0x000fc80007f3e0ff */
[----:B------:R-:W-:Y:S02]  /*04e0*/  IADD3.X R23, PT, PT, RZ, R15, RZ, P1, !PT ;  /* 0x0000000fff177210 */ /* 0x000fe40000ffe4ff */
[----:B------:R-:W-:Y:S01]  /*04f0*/  ISETP.NE.AND P1, PT, R6, RZ, PT ;  /* 0x000000ff0600720c */ /* 0x000fe20003f25270 */
[----:B-----5:R-:W-:-:S04]  /*0500*/  FFMA R21, R21, R18, R12 ;  /* 0x0000001215157223 */ /* 0x020fc8000000000c */
[----:B----4-:R-:W-:-:S08]  /*0510*/  FFMA R12, R26, R16, R21 ;  /* 0x000000101a0c7223 */ /* 0x010fd00000000015 */
[----:B------:R-:W-:Y:S05]  /*0520*/  @P1 BRA `(.L_x_7) ;  /* 0xfffffffc00401947 */ /* 0x000fea000383ffff */
.L_x_6:
[----:B------:R-:W-:Y:S05]  /*0530*/  @!P0 BRA `(.L_x_5) ;  /* 0x00000004000c8947 */ /* 0x000fea0003800000 */
[----:B------:R-:W-:Y:S02]  /*0540*/  ISETP.GE.U32.AND P1, PT, R4, 0x4, PT ;  /* 0x000000040400780c */ /* 0x000fe40003f26070 */
[----:B------:R-:W-:-:S04]  /*0550*/  LOP3.LUT R6, R0, 0x3, RZ, 0xc0, !PT ;  /* 0x0000000300067812 */ /* 0x000fc800078ec0ff */
[----:B------:R-:W-:-:S07]  /*0560*/  ISETP.NE.AND P0, PT, R6, RZ, PT ;  /* 0x000000ff0600720c */ /* 0x000fce0003f05270 */
[----:B------:R-:W-:Y:S06]  /*0570*/  @!P1 BRA `(.L_x_8) ;  /* 0x0000000000789947 */ /* 0x000fec0003800000 */
[----:B------:R-:W0:Y:S01]  /*0580*/  LDC.64 R18, c[0x0][0x380] ;  /* 0x0000e000ff127b82 */ /* 0x000e220000000a00 */
[----:B------:R-:W1:Y:S01]  /*0590*/  LDCU.64 UR6, c[0x0][0x380] ;  /* 0x00007000ff0677ac */ /* 0x000e620008000a00 */
[-C--:B------:R-:W-:Y:S01]  /*05a0*/  IMAD R21, R7, R0.reuse, R5 ;  /* 0x0000000007157224 */ /* 0x080fe200078e0205 */
[CC--:B------:R-:W-:Y:S02]  /*05b0*/  IADD3 R3, PT, PT, R2.reuse, R7.reuse, RZ ;  /* 0x0000000702037210 */ /* 0x0c0fe40007ffe0ff */
[----:B------:R-:W-:Y:S02]  /*05c0*/  IADD3 R4, P1, PT, R2, R7, RZ ;  /* 0x0000000702047210 */ /* 0x000fe40007f3e0ff */
[-C--:B------:R-:W-:Y:S01]  /*05d0*/  IADD3 R11, PT, PT, R21, R0.reuse, RZ ;  /* 0x00000000150b7210 */ /* 0x080fe20007ffe0ff */
[----:B------:R-:W2:Y:S02]  /*05e0*/  LDC.64 R8, c[0x0][0x388] ;  /* 0x0000e200ff087b82 */ /* 0x000ea40000000a00 */
[----:B------:R-:W-:Y:S01]  /*05f0*/  IMAD.X R13, RZ, RZ, RZ, P1 ;  /* 0x000000ffff0d7224 */ /* 0x000fe200008e06ff */
[----:B-1----:R-:W-:Y:S01]  /*0600*/  LEA R10, P1, R4, UR6, 0x2 ;  /* 0x00000006040a7c11 */ /* 0x002fe2000f8210ff */
[----:B0-----:R-:W-:Y:S01]  /*0610*/  IMAD.WIDE.U32 R18, R3, 0x4, R18 ;  /* 0x0000000403127825 */ /* 0x001fe200078e0012 */
[----:B------:R-:W-:-:S05]  /*0620*/  IADD3 R3, PT, PT, R11, R0, RZ ;  /* 0x000000000b037210 */ /* 0x000fca0007ffe0ff */
[----:B------:R-:W3:Y:S01]  /*0630*/  LDG.E R19, desc[UR4][R18.64] ;  /* 0x0000000412137981 */ /* 0x000ee2000c1e1900 */
[----:B--2---:R-:W-:-:S04]  /*0640*/  IMAD.WIDE.U32 R20, R21, 0x4, R8 ;  /* 0x0000000415147825 */ /* 0x004fc800078e0008 */
[----:B------:R-:W-:Y:S01]  /*0650*/  IMAD.WIDE.U32 R14, R11, 0x4, R8 ;  /* 0x000000040b0e7825 */ /* 0x000fe200078e0008 */
[----:B------:R-:W-:Y:S01]  /*0660*/  LEA.HI.X R11, R4, UR7, R13, 0x2, P1 ;  /* 0x00000007040b7c11 */ /* 0x000fe200088f140d */
[----:B------:R-:W3:Y:S02]  /*0670*/  LDG.E R20, desc[UR4][R20.64] ;  /* 0x0000000414147981 */ /* 0x000ee4000c1e1900 */
[C-C-:B------:R-:W-:Y:S01]  /*0680*/  IMAD.WIDE.U32 R16, R3.reuse, 0x4, R8.reuse ;  /* 0x0000000403107825 */ /* 0x140fe200078e0008 */
[----:B------:R-:W-:Y:S01]  /*0690*/  IADD3 R3, PT, PT, R3, R0, RZ ;  /* 0x0000000003037210 */ /* 0x000fe20007ffe0ff */
[----:B------:R-:W2:Y:S04]  /*06a0*/  LDG.E R14, desc[UR4][R14.64] ;  /* 0x000000040e0e7981 */ /* 0x000ea8000c1e1900 */
[----:B------:R-:W2:Y:S01]  /*06b0*/  LDG.E R4, desc[UR4][R10.64+0x4] ;  /* 0x000004040a047981 */ /* 0x000ea2000c1e1900 */
[----:B------:R-:W-:-:S03]  /*06c0*/  IMAD.WIDE.U32 R8, R3, 0x4, R8 ;  /* 0x0000000403087825 */ /* 0x000fc600078e0008 */
[----:B------:R-:W4:Y:S04]  /*06d0*/  LDG.E R16, desc[UR4][R16.64] ;  /* 0x0000000410107981 */ /* 0x000f28000c1e1900 */
[----:B------:R-:W4:Y:S04]  /*06e0*/  LDG.E R3, desc[UR4][R10.64+0x8] ;  /* 0x000008040a037981 */ /* 0x000f28000c1e1900 */
[----:B------:R-:W5:Y:S04]  /*06f0*/  LDG.E R22, desc[UR4][R10.64+0xc] ;  /* 0x00000c040a167981 */ /* 0x000f68000c1e1900 */
[----:B------:R-:W5:Y:S01]  /*0700*/  LDG.E R8, desc[UR4][R8.64] ;  /* 0x0000000408087981 */ /* 0x000f62000c1e1900 */
[----:B------:R-:W-:Y:S01]  /*0710*/  IADD3 R7, PT, PT, R7, 0x4, RZ ;  /* 0x0000000407077810 */ /* 0x000fe20007ffe0ff */
[----:B---3--:R-:W-:-:S04]  /*0720*/  FFMA R19, R19, R20, R12 ;  /* 0x0000001413137223 */ /* 0x008fc8000000000c */
[----:B--2---:R-:W-:-:S04]  /*0730*/  FFMA R4, R4, R14, R19 ;  /* 0x0000000e04047223 */ /* 0x004fc80000000013 */
[----:B----4-:R-:W-:-:S04]  /*0740*/  FFMA R3, R3, R16, R4 ;  /* 0x0000001003037223 */ /* 0x010fc80000000004 */
[----:B-----5:R-:W-:-:S07]  /*0750*/  FFMA R12, R22, R8, R3 ;  /* 0x00000008160c7223 */ /* 0x020fce0000000003 */
.L_x_8:
[----:B------:R-:W-:Y:S05]  /*0760*/  @!P0 BRA `(.L_x_5) ;  /* 0x0000000000808947 */ /* 0x000fea0003800000 */
[----:B------:R-:W-:Y:S01]  /*0770*/  ISETP.NE.AND P1, PT, R6, 0x1, PT ;  /* 0x000000010600780c */ /* 0x000fe20003f25270 */
[----:B------:R-:W0:Y:S01]  /*0780*/  LDC.64 R18, c[0x0][0x380] ;  /* 0x0000e000ff127b82 */ /* 0x000e220000000a00 */
[----:B------:R-:W-:-:S04]  /*0790*/  LOP3.LUT R3, R0, 0x1, RZ, 0xc0, !PT ;  /* 0x0000000100037812 */ /* 0x000fc800078ec0ff */
[----:B------:R-:W-:-:S03]  /*07a0*/  ISETP.NE.U32.AND P0, PT, R3, 0x1, PT ;  /* 0x000000010300780c */ /* 0x000fc60003f05070 */
[----:B------:R-:W1:Y:S04]  /*07b0*/  LDC.64 R16, c[0x0][0x388] ;  /* 0x0000e200ff107b82 */ /* 0x000e680000000a00 */
[CC--:B------:R-:W-:Y:S01]  /*07c0*/  @P1 IADD3 R21, PT, PT, R2.reuse, R7.reuse, RZ ;  /* 0x0000000702151210 */ /* 0x0c0fe20007ffe0ff */
[CC--:B------:R-:W-:Y:S01]  /*07d0*/  @P1 IMAD R3, R7.reuse, R0.reuse, R5 ;  /* 0x0000000007031224 */ /* 0x0c0fe200078e0205 */
[----:B------:R-:W-:Y:S02]  /*07e0*/  @P1 IADD3 R4, P2, PT, R2, R7, RZ ;  /* 0x0000000702041210 */ /* 0x000fe40007f5e0ff */
[----:B------:R-:W2:Y:S01]  /*07f0*/  @P1 LDC.64 R14, c[0x0][0x380] ;  /* 0x0000e000ff0e1b82 */ /* 0x000ea20000000a00 */
[----:B------:R-:W-:Y:S02]  /*0800*/  @P1 IADD3 R7, PT, PT, R7, 0x2, RZ ;  /* 0x0000000207071810 */ /* 0x000fe40007ffe0ff */
[----:B------:R-:W-:Y:S01]  /*0810*/  @P1 IADD3 R13, PT, PT, R3, R0, RZ ;  /* 0x00000000030d1210 */ /* 0x000fe20007ffe0ff */
[----:B------:R-:W-:-:S04]  /*0820*/  @P1 IMAD.X R6, RZ, RZ, RZ, P2 ;  /* 0x000000ffff061224 */ /* 0x000fc800010e06ff */
[----:B------:R-:W3:Y:S01]  /*0830*/  LDC.64 R10, c[0x0][0x380] ;  /* 0x0000e000ff0a7b82 */ /* 0x000ee20000000a00 */
[----:B0-----:R-:W-:-:S06]  /*0840*/  @P1 IMAD.WIDE.U32 R20, R21, 0x4, R18 ;  /* 0x0000000415141825 */ /* 0x001fcc00078e0012 */
[----:B------:R-:W4:Y:S01]  /*0850*/  @P1 LDG.E R21, desc[UR4][R20.64] ;  /* 0x0000000414151981 */ /* 0x000f22000c1e1900 */
[----:B------:R-:W0:Y:S01]  /*0860*/  LDC.64 R8, c[0x0][0x388] ;  /* 0x0000e200ff087b82 */ /* 0x000e220000000a00 */
[----:B-1----:R-:W-:-:S04]  /*0870*/  @P1 IMAD.WIDE.U32 R18, R3, 0x4, R16 ;  /* 0x0000000403121825 */ /* 0x002fc800078e0010 */
[----:B------:R-:W-:Y:S01]  /*0880*/  @!P0 IMAD R3, R7, R0, R5 ;  /* 0x0000000007038224 */ /* 0x000fe200078e0205 */
[----:B------:R-:W-:Y:S02]  /*0890*/  @!P0 IADD3 R7, PT, PT, R2, R7, RZ ;  /* 0x0000000702078210 */ /* 0x000fe40007ffe0ff */
[C---:B--2---:R-:W-:Y:S01]  /*08a0*/  @P1 LEA R14, P2, R4.reuse, R14, 0x2 ;  /* 0x0000000e040e1211 */ /* 0x044fe200078410ff */
[----:B------:R-:W-:Y:S01]  /*08b0*/  @P1 IMAD.WIDE.U32 R16, R13, 0x4, R16 ;  /* 0x000000040d101825 */ /* 0x000fe200078e0010 */
[----:B------:R-:W4:Y:S02]  /*08c0*/  @P1 LDG.E R18, desc[UR4][R18.64] ;  /* 0x0000000412121981 */ /* 0x000f24000c1e1900 */
[----:B------:R-:W-:-:S03]  /*08d0*/  @P1 LEA.HI.X R15, R4, R15, R6, 0x2, P2 ;  /* 0x0000000f040f1211 */ /* 0x000fc600010f1406 */
[----:B------:R-:W2:Y:S01]  /*08e0*/  @P1 LDG.E R16, desc[UR4][R16.64] ;  /* 0x0000000410101981 */ /* 0x000ea2000c1e1900 */
[----:B---3--:R-:W-:-:S03]  /*08f0*/  @!P0 IMAD.WIDE.U32 R10, R7, 0x4, R10 ;  /* 0x00000004070a8825 */ /* 0x008fc600078e000a */
[----:B------:R-:W2:Y:S04]  /*0900*/  @P1 LDG.E R14, desc[UR4][R14.64+0x4] ;  /* 0x000004040e0e1981 */ /* 0x000ea8000c1e1900 */
[----:B------:R-:W3:Y:S01]  /*0910*/  @!P0 LDG.E R11, desc[UR4][R10.64] ;  /* 0x000000040a0b8981 */ /* 0x000ee2000c1e1900 */
[----:B0-----:R-:W-:-:S06]  /*0920*/  @!P0 IMAD.WIDE.U32 R8, R3, 0x4, R8 ;  /* 0x0000000403088825 */ /* 0x001fcc00078e0008 */
[----:B------:R-:W3:Y:S01]  /*0930*/  @!P0 LDG.E R8, desc[UR4][R8.64] ;  /* 0x0000000408088981 */ /* 0x000ee2000c1e1900 */
[----:B----4-:R-:W-:-:S04]  /*0940*/  @P1 FFMA R21, R21, R18, R12 ;  /* 0x0000001215151223 */ /* 0x010fc8000000000c */
[----:B--2---:R-:W-:-:S04]  /*0950*/  @P1 FFMA R12, R14, R16, R21 ;  /* 0x000000100e0c1223 */ /* 0x004fc80000000015 */
[----:B---3--:R-:W-:-:S07]  /*0960*/  @!P0 FFMA R12, R11, R8, R12 ;  /* 0x000000080b0c8223 */ /* 0x008fce000000000c */
.L_x_5:
[----:B------:R-:W0:Y:S01]  /*0970*/  LDC.64 R6, c[0x0][0x398] ;  /* 0x0000e600ff067b82 */ /* 0x000e220000000a00 */
[----:B------:R-:W-:-:S05]  /*0980*/  IADD3 R3, PT, PT, R2, R5, RZ ;  /* 0x0000000502037210 */ /* 0x000fca0007ffe0ff */
[----:B0-----:R-:W-:-:S05]  /*0990*/  IMAD.WIDE R2, R3, 0x4, R6 ;  /* 0x0000000403027825 */ /* 0x001fca00078e0206 */
[----:B------:R-:W-:Y:S01]  /*09a0*/  STG.E desc[UR4][R2.64], R12 ;  /* 0x0000000c02007986 */ /* 0x000fe2000c101904 */
[----:B------:R-:W-:Y:S05]  /*09b0*/  EXIT ;  /* 0x000000000000794d */ /* 0x000fea0003800000 */
.L_x_9:
        /* <DEDUP_REMOVED lines=12> */
.L_x_11:


//--------------------- .nv.shared.reserved.0     --------------------------
	.section	.nv.shared.reserved.0,"aw",@nobits
	.weak		__nv_reservedSMEM_offset_0_alias
	.size		__nv_reservedSMEM_offset_0_alias, 0, 64
	.other		__nv_reservedSMEM_offset_0_alias,@"STO_CUDA_RESERVED_SHARED STV_DEFAULT"
__nv_reservedSMEM_offset_0_alias:
	.zero		0
	.zero		64


//--------------------- .nv.constant0._Z20kernel_global_doublePdS_iS_ --------------------------
	.section	.nv.constant0._Z20kernel_global_doublePdS_iS_,"a",@progbits
	.sectionflags	@""
	.align	4
.nv.constant0._Z20kernel_global_doublePdS_iS_:
	.zero		928


//--------------------- .nv.constant0._Z19kernel_global_floatPfS_iS_ --------------------------
	.section	.nv.constant0._Z19kernel_global_floatPfS_iS_,"a",@progbits
	.sectionflags	@""
	.align	4
.nv.constant0._Z19kernel_global_floatPfS_iS_:
	.zero		928


//--------------------- SYMBOLS --------------------------

	.type		.nv.reservedSmem.offset0,@object
	.size		.nv.reservedSmem.offset0,0x4
